//
// Generated by NVIDIA NVVM Compiler
//
// Compiler Build ID: CL-36424714
// Cuda compilation tools, release 13.0, V13.0.88
// Based on NVVM 20.0.0
//

.version 9.0
.target sm_100
.address_size 64

	// .globl	_Z11SobelKernelPiS_ii

.visible .entry _Z11SobelKernelPiS_ii(
	.param .u64 .ptr .align 1 _Z11SobelKernelPiS_ii_param_0,
	.param .u64 .ptr .align 1 _Z11SobelKernelPiS_ii_param_1,
	.param .u32 _Z11SobelKernelPiS_ii_param_2,
	.param .u32 _Z11SobelKernelPiS_ii_param_3
)
{


	ret;

}


// ===== COMPILED SASS (sm_100) =====

	.target	sm_100

	.elftype	@"ET_EXEC"


//--------------------- .note.nv.tkinfo           --------------------------
	.section	.note.nv.tkinfo,"",@"SHT_NOTE"
	.sectionflags	@"SHF_NOTE_NV_TKINFO"
	.tkinfo
        /*0018*/ 	.word	0x00000002
        /*0030*/ 	.string	""
        /*0030*/ 	.string	"ptxas"
        /*0030*/ 	.string	"Cuda compilation tools, release 13.0, V13.0.88"
        /*0030*/ 	.string	"Build cuda_13.0.r13.0/compiler.36424714_0"
        /*0030*/ 	.string	"-arch sm_100 -m 64 "



//--------------------- .note.nv.cuinfo           --------------------------
	.section	.note.nv.cuinfo,"",@"SHT_NOTE"
	.sectionflags	@"SHF_NOTE_NV_CUINFO"
        /*0018*/ 	.short	0x0002
        /*001a*/ 	.short	0x0064
        /*001c*/ 	.short	0x0082
	.zero		2


//--------------------- .nv.info                  --------------------------
	.section	.nv.info,"",@"SHT_CUDA_INFO"
	.align	4


	//----- nvinfo : EIATTR_REGCOUNT
	.align		4
        /*0000*/ 	.byte	0x04, 0x2f
        /*0002*/ 	.short	(.L_1 - .L_0)
	.align		4
.L_0:
        /*0004*/ 	.word	index@(_Z11SobelKernelPiS_ii)
        /*0008*/ 	.word	0x00000004


	//----- nvinfo : EIATTR_FRAME_SIZE
	.align		4
.L_1:
        /*000c*/ 	.byte	0x04, 0x11
        /*000e*/ 	.short	(.L_3 - .L_2)
	.align		4
.L_2:
        /*0010*/ 	.word	index@(_Z11SobelKernelPiS_ii)
        /*0014*/ 	.word	0x00000000


	//----- nvinfo : EIATTR_MIN_STACK_SIZE
	.align		4
.L_3:
        /*0018*/ 	.byte	0x04, 0x12
        /*001a*/ 	.short	(.L_5 - .L_4)
	.align		4
.L_4:
        /*001c*/ 	.word	index@(_Z11SobelKernelPiS_ii)
        /*0020*/ 	.word	0x00000000
.L_5:


//--------------------- .nv.compat                --------------------------
	.section	.nv.compat,"",@"SHT_CUDA_COMPAT_INFO"
	.align	4
        /*0000*/ 	.byte	0x02, 0x09, 0x00, 0x00, 0x02, 0x02, 0x01, 0x00, 0x02, 0x05, 0x05, 0x00, 0x03, 0x07, 0x01, 0x01
        /*0010*/ 	.byte	0x02, 0x03, 0x00, 0x00, 0x02, 0x06, 0x01, 0x00, 0x04, 0x0b, 0x08, 0x00, 0x09, 0x00, 0x00, 0x00
        /*0020*/ 	.byte	0x00, 0x00, 0x00, 0x00


//--------------------- .nv.info._Z11SobelKernelPiS_ii --------------------------
	.section	.nv.info._Z11SobelKernelPiS_ii,"",@"SHT_CUDA_INFO"
	.sectionflags	@""
	.align	4


	//----- nvinfo : EIATTR_CUDA_API_VERSION
	.align		4
        /*0000*/ 	.byte	0x04, 0x37
        /*0002*/ 	.short	(.L_7 - .L_6)
.L_6:
        /*0004*/ 	.word	0x00000082


	//----- nvinfo : EIATTR_KPARAM_INFO
	.align		4
.L_7:
        /*0008*/ 	.byte	0x04, 0x17
        /*000a*/ 	.short	(.L_9 - .L_8)
.L_8:
        /*000c*/ 	.word	0x00000000
        /*0010*/ 	.short	0x0003
        /*0012*/ 	.short	0x0014
        /*0014*/ 	.byte	0x00, 0xf0, 0x11, 0x00


	//----- nvinfo : EIATTR_KPARAM_INFO
	.align		4
.L_9:
        /*0018*/ 	.byte	0x04, 0x17
        /*001a*/ 	.short	(.L_11 - .L_10)
.L_10:
        /*001c*/ 	.word	0x00000000
        /*0020*/ 	.short	0x0002
        /*0022*/ 	.short	0x0010
        /*0024*/ 	.byte	0x00, 0xf0, 0x11, 0x00


	//----- nvinfo : EIATTR_KPARAM_INFO
	.align		4
.L_11:
        /*0028*/ 	.byte	0x04, 0x17
        /*002a*/ 	.short	(.L_13 - .L_12)
.L_12:
        /*002c*/ 	.word	0x00000000
        /*0030*/ 	.short	0x0001
        /*0032*/ 	.short	0x0008
        /*0034*/ 	.byte	0x00, 0xf5, 0x21, 0x00


	//----- nvinfo : EIATTR_KPARAM_INFO
	.align		4
.L_13:
        /*0038*/ 	.byte	0x04, 0x17
        /*003a*/ 	.short	(.L_15 - .L_14)
.L_14:
        /*003c*/ 	.word	0x00000000
        /*0040*/ 	.short	0x0000
        /*0042*/ 	.short	0x0000
        /*0044*/ 	.byte	0x00, 0xf5, 0x21, 0x00


	//----- nvinfo : EIATTR_SPARSE_MMA_MASK
	.align		4
.L_15:
        /*0048*/ 	.byte	0x03, 0x50
        /*004a*/ 	.short	0x0000


	//----- nvinfo : EIATTR_MAXREG_COUNT
	.align		4
        /*004c*/ 	.byte	0x03, 0x1b
        /*004e*/ 	.short	0x00ff


	//----- nvinfo : EIATTR_MERCURY_ISA_VERSION
	.align		4
        /*0050*/ 	.byte	0x03, 0x5f
        /*0052*/ 	.short	0x0101


	//----- nvinfo : EIATTR_VRC_CTA_INIT_COUNT
	.align		4
        /*0054*/ 	.byte	0x02, 0x4a
	.zero		1
	.zero		1


	//----- nvinfo : EIATTR_EXIT_INSTR_OFFSETS
	.align		4
        /*0058*/ 	.byte	0x04, 0x1c
        /*005a*/ 	.short	(.L_17 - .L_16)


	//   ....[0]....
.L_16:
        /*005c*/ 	.word	0x00000010


	//----- nvinfo : EIATTR_CBANK_PARAM_SIZE
	.align		4
.L_17:
        /*0060*/ 	.byte	0x03, 0x19
        /*0062*/ 	.short	0x0018


	//----- nvinfo : EIATTR_PARAM_CBANK
	.align		4
        /*0064*/ 	.byte	0x04, 0x0a
        /*0066*/ 	.short	(.L_19 - .L_18)
	.align		4
.L_18:
        /*0068*/ 	.word	index@(.nv.constant0._Z11SobelKernelPiS_ii)
        /*006c*/ 	.short	0x0380
        /*006e*/ 	.short	0x0018


	//----- nvinfo : EIATTR_SW_WAR
	.align		4
.L_19:
        /*0070*/ 	.byte	0x04, 0x36
        /*0072*/ 	.short	(.L_21 - .L_20)
.L_20:
        /*0074*/ 	.word	0x00000008
.L_21:


//--------------------- .nv.callgraph             --------------------------
	.section	.nv.callgraph,"",@"SHT_CUDA_CALLGRAPH"
	.align	4
	.sectionentsize	8
	.align		4
        /*0000*/ 	.word	0x00000000
	.align		4
        /*0004*/ 	.word	0xffffffff
	.align		4
        /*0008*/ 	.word	0x00000000
	.align		4
        /*000c*/ 	.word	0xfffffffe
	.align		4
        /*0010*/ 	.word	0x00000000
	.align		4
        /*0014*/ 	.word	0xfffffffd
	.align		4
        /*0018*/ 	.word	0x00000000
	.align		4
        /*001c*/ 	.word	0xfffffffc


//--------------------- .text._Z11SobelKernelPiS_ii --------------------------
	.section	.text._Z11SobelKernelPiS_ii,"ax",@progbits
	.align	128
        .global         _Z11SobelKernelPiS_ii
        .type           _Z11SobelKernelPiS_ii,@function
        .size           _Z11SobelKernelPiS_ii,(.L_x_1 - _Z11SobelKernelPiS_ii)
        .other          _Z11SobelKernelPiS_ii,@"STO_CUDA_ENTRY STV_DEFAULT"
_Z11SobelKernelPiS_ii:
.text._Z11SobelKernelPiS_ii:
[----:B------:R-:W-:Y:S01]  /*0000*/  LDC R1, c[0x0][0x37c] ;  /* 0x0000df00ff017b82 */ /* 0x000fe20000000800 */
[----:B------:R-:W-:Y:S05]  /*0010*/  EXIT ;  /* 0x000000000000794d */ /* 0x000fea0003800000 */
.L_x_0:
[----:B------:R-:W-:-:S00]  /*0020*/  BRA `(.L_x_0) ;  /* 0xfffffffc00fc7947 */ /* 0x000fc0000383ffff */
[----:B------:R-:W-:-:S00]  /*0030*/  NOP ;  /* 0x0000000000007918 */ /* 0x000fc00000000000 */
        /* <DEDUP_REMOVED lines=12> */
.L_x_1:


//--------------------- .nv.shared.reserved.0     --------------------------
	.section	.nv.shared.reserved.0,"aw",@nobits
	.weak		__nv_reservedSMEM_offset_0_alias
	.size		__nv_reservedSMEM_offset_0_alias, 0, 64
	.other		__nv_reservedSMEM_offset_0_alias,@"STO_CUDA_RESERVED_SHARED STV_DEFAULT"
__nv_reservedSMEM_offset_0_alias:
	.zero		0
	.zero		64


//--------------------- .nv.constant0._Z11SobelKernelPiS_ii --------------------------
	.section	.nv.constant0._Z11SobelKernelPiS_ii,"a",@progbits
	.sectionflags	@""
	.align	4
.nv.constant0._Z11SobelKernelPiS_ii:
	.zero		920


//--------------------- SYMBOLS --------------------------

	.type		.nv.reservedSmem.offset0,@object
	.size		.nv.reservedSmem.offset0,0x4
